	.headerflags	@"EF_CUDA_TEXMODE_UNIFIED EF_CUDA_64BIT_ADDRESS EF_CUDA_ACCELERATORS EF_CUDA_SM90 EF_CUDA_VIRTUAL_SM(EF_CUDA_SM90)"
	.elftype	@"ET_EXEC"


//--------------------- .nv.info                  --------------------------
	.section	.nv.info,"",@"SHT_CUDA_INFO"
	.align	4


	//----- nvinfo : EIATTR_REGCOUNT
	.align		4
        /*0000*/ 	.byte	0x04, 0x2f
        /*0002*/ 	.short	(.L_1 - .L_0)
	.align		4
.L_0:
        /*0004*/ 	.word	index@(triton_poi_fused__to_copy_21)
        /*0008*/ 	.word	0x00000009


	//----- nvinfo : EIATTR_MIN_STACK_SIZE
	.align		4
.L_1:
        /*000c*/ 	.byte	0x04, 0x12
        /*000e*/ 	.short	(.L_3 - .L_2)
	.align		4
.L_2:
        /*0010*/ 	.word	index@(triton_poi_fused__to_copy_21)
        /*0014*/ 	.word	0x00000000


	//----- nvinfo : EIATTR_FRAME_SIZE
	.align		4
.L_3:
        /*0018*/ 	.byte	0x04, 0x11
        /*001a*/ 	.short	(.L_5 - .L_4)
	.align		4
.L_4:
        /*001c*/ 	.word	index@(triton_poi_fused__to_copy_21)
        /*0020*/ 	.word	0x00000000


	//----- nvinfo : EIATTR_MIN_STACK_SIZE
	.align		4
.L_5:
        /*0024*/ 	.byte	0x04, 0x12
        /*0026*/ 	.short	(.L_7 - .L_6)
	.align		4
.L_6:
        /*0028*/ 	.word	index@(triton_poi_fused__to_copy_21)
        /*002c*/ 	.word	0x00000000
.L_7:


//--------------------- .nv.info.triton_poi_fused__to_copy_21 --------------------------
	.section	.nv.info.triton_poi_fused__to_copy_21,"",@"SHT_CUDA_INFO"
	.sectionflags	@""
	.align	4


	//----- nvinfo : EIATTR_CUDA_API_VERSION
	.align		4
        /*0000*/ 	.byte	0x04, 0x37
        /*0002*/ 	.short	(.L_9 - .L_8)
.L_8:
        /*0004*/ 	.word	0x0000007c


	//----- nvinfo : EIATTR_KPARAM_INFO
	.align		4
.L_9:
        /*0008*/ 	.byte	0x04, 0x17
        /*000a*/ 	.short	(.L_11 - .L_10)
.L_10:
        /*000c*/ 	.word	0x00000000
        /*0010*/ 	.short	0x0001
        /*0012*/ 	.short	0x0008
        /*0014*/ 	.byte	0x00, 0xf0, 0x11, 0x00


	//----- nvinfo : EIATTR_KPARAM_INFO
	.align		4
.L_11:
        /*0018*/ 	.byte	0x04, 0x17
        /*001a*/ 	.short	(.L_13 - .L_12)
.L_12:
        /*001c*/ 	.word	0x00000000
        /*0020*/ 	.short	0x0000
        /*0022*/ 	.short	0x0000
        /*0024*/ 	.byte	0x00, 0xf4, 0x21, 0x00


	//----- nvinfo : EIATTR_SPARSE_MMA_MASK
	.align		4
.L_13:
        /*0028*/ 	.byte	0x03, 0x50
        /*002a*/ 	.short	0x0000


	//----- nvinfo : EIATTR_MAXREG_COUNT
	.align		4
        /*002c*/ 	.byte	0x03, 0x1b
        /*002e*/ 	.short	0x00ff


	//----- nvinfo : EIATTR_EXIT_INSTR_OFFSETS
	.align		4
        /*0030*/ 	.byte	0x04, 0x1c
        /*0032*/ 	.short	(.L_15 - .L_14)


	//   ....[0]....
.L_14:
        /*0034*/ 	.word	0x000000f0


	//   ....[1]....
        /*0038*/ 	.word	0x00000120


	//----- nvinfo : EIATTR_REQNTID
	.align		4
.L_15:
        /*003c*/ 	.byte	0x04, 0x10
        /*003e*/ 	.short	(.L_17 - .L_16)
.L_16:
        /*0040*/ 	.word	0x00000020
        /*0044*/ 	.word	0x00000001
        /*0048*/ 	.word	0x00000001


	//----- nvinfo : EIATTR_CBANK_PARAM_SIZE
	.align		4
.L_17:
        /*004c*/ 	.byte	0x03, 0x19
        /*004e*/ 	.short	0x000c


	//----- nvinfo : EIATTR_PARAM_CBANK
	.align		4
        /*0050*/ 	.byte	0x04, 0x0a
        /*0052*/ 	.short	(.L_19 - .L_18)
	.align		4
.L_18:
        /*0054*/ 	.word	index@(.nv.constant0.triton_poi_fused__to_copy_21)
        /*0058*/ 	.short	0x0210
        /*005a*/ 	.short	0x000c


	//----- nvinfo : EIATTR_SW_WAR
	.align		4
.L_19:
        /*005c*/ 	.byte	0x04, 0x36
        /*005e*/ 	.short	(.L_21 - .L_20)
.L_20:
        /*0060*/ 	.word	0x00000008
.L_21:


//--------------------- .nv.callgraph             --------------------------
	.section	.nv.callgraph,"",@"SHT_CUDA_CALLGRAPH"
	.align	4
	.sectionentsize	8
	.align		4
        /*0000*/ 	.word	0x00000000
	.align		4
        /*0004*/ 	.word	0xffffffff
	.align		4
        /*0008*/ 	.word	0x00000000
	.align		4
        /*000c*/ 	.word	0xfffffffe
	.align		4
        /*0010*/ 	.word	0x00000000
	.align		4
        /*0014*/ 	.word	0xfffffffd
	.align		4
        /*0018*/ 	.word	0x00000000
	.align		4
        /*001c*/ 	.word	0xfffffffc


//--------------------- .text.triton_poi_fused__to_copy_21 --------------------------
	.section	.text.triton_poi_fused__to_copy_21,"ax",@progbits
	.align	128
        .global         triton_poi_fused__to_copy_21
        .type           triton_poi_fused__to_copy_21,@function
        .size           triton_poi_fused__to_copy_21,(.L_x_1 - triton_poi_fused__to_copy_21)
        .other          triton_poi_fused__to_copy_21,@"STO_CUDA_ENTRY STV_DEFAULT"
triton_poi_fused__to_copy_21:
.text.triton_poi_fused__to_copy_21:
[----:B------:R-:W0:Y:S02]  /*0000*/  LDC R1, c[0x0][0x28] ;  /* 0x00000a00ff017b82 */ /* 0x000e240000000800 */
[----:B------:R-:W1:Y:S01]  /*0010*/  S2R R6, SR_TID.X ;  /* 0x0000000000067919 */ /* 0x000e620000002100 */
[----:B------:R-:W2:Y:S01]  /*0020*/  LDC.64 R2, c[0x0][0x210] ;  /* 0x00008400ff027b82 */ /* 0x000ea20000000a00 */
[----:B------:R-:W3:Y:S01]  /*0030*/  S2R R5, SR_CTAID.X ;  /* 0x0000000000057919 */ /* 0x000ee20000002500 */
[C---:B-1----:R-:W-:Y:S02]  /*0040*/  LOP3.LUT R0, R6.reuse, 0x7, RZ, 0xc0, !PT ;  /* 0x0000000706007812 */ /* 0x042fe400078ec0ff */
[----:B------:R-:W-:-:S03]  /*0050*/  LOP3.LUT P0, RZ, R6, 0x18, RZ, 0xc0, !PT ;  /* 0x0000001806ff7812 */ /* 0x000fc6000780c0ff */
[----:B---3--:R-:W-:-:S04]  /*0060*/  IMAD R5, R5, 0x8, R0 ;  /* 0x0000000805057824 */ /* 0x008fc800078e0200 */
[C---:B--2---:R-:W-:Y:S01]  /*0070*/  IMAD.WIDE R2, R5.reuse, 0x8, R2 ;  /* 0x0000000805027825 */ /* 0x044fe200078e0202 */
[----:B------:R-:W-:Y:S02]  /*0080*/  I2FP.F32.S32 R0, R5 ;  /* 0x0000000500007245 */ /* 0x000fe40000201400 */
[----:B------:R-:W-:-:S03]  /*0090*/  ISETP.LT.AND P0, PT, R5, 0x8, !P0 ;  /* 0x000000080500780c */ /* 0x000fc60004701270 */
[----:B------:R-:W-:-:S04]  /*00a0*/  FADD R0, R0, 0.5 ;  /* 0x3f00000000007421 */ /* 0x000fc80000000000 */
[----:B------:R-:W-:-:S05]  /*00b0*/  FADD R0, R0, -0.5 ;  /* 0xbf00000000007421 */ /* 0x000fca0000000000 */
[----:B------:R-:W-:-:S04]  /*00c0*/  FMNMX R0, RZ, R0, !PT ;  /* 0x00000000ff007209 */ /* 0x000fc80007800000 */
[----:B------:R-:W1:Y:S02]  /*00d0*/  F2I.TRUNC.NTZ R4, R0 ;  /* 0x0000000000047305 */ /* 0x000e64000020f100 */
[----:B-1----:R-:W-:Y:S01]  /*00e0*/  SHF.R.S32.HI R5, RZ, 0x1f, R4 ;  /* 0x0000001fff057819 */ /* 0x002fe20000011404 */
[----:B------:R-:W-:Y:S06]  /*00f0*/  @!P0 EXIT ;  /* 0x000000000000894d */ /* 0x000fec0003800000 */
[----:B------:R-:W-:Y:S02]  /*0100*/  ULDC.64 UR4, c[0x0][0x208] ;  /* 0x0000820000047ab9 */ /* 0x000fe40000000a00 */
[----:B------:R-:W-:Y:S01]  /*0110*/  STG.E.64 desc[UR4][R2.64], R4 ;  /* 0x0000000402007986 */ /* 0x000fe2000c101b04 */
[----:B------:R-:W-:Y:S05]  /*0120*/  EXIT ;  /* 0x000000000000794d */ /* 0x000fea0003800000 */
.L_x_0:
[----:B------:R-:W-:-:S00]  /*0130*/  BRA `(.L_x_0) ;  /* 0xfffffffc00fc7947 */ /* 0x000fc0000383ffff */
[----:B------:R-:W-:-:S00]  /*0140*/  NOP ;  /* 0x0000000000007918 */ /* 0x000fc00000000000 */
        /* <DEDUP_REMOVED lines=11> */
.L_x_1:


//--------------------- .nv.constant0.triton_poi_fused__to_copy_21 --------------------------
	.section	.nv.constant0.triton_poi_fused__to_copy_21,"a",@progbits
	.sectionflags	@""
	.align	4
.nv.constant0.triton_poi_fused__to_copy_21:
	.zero		540
